//
// Generated by NVIDIA NVVM Compiler
//
// Compiler Build ID: CL-36424714
// Cuda compilation tools, release 13.0, V13.0.88
// Based on NVVM 20.0.0
//

.version 9.0
.target sm_100
.address_size 64

	// .globl	_Z15spmm_csr_kernelPfPiS0_S_S_iii

.visible .entry _Z15spmm_csr_kernelPfPiS0_S_S_iii(
	.param .u64 .ptr .align 1 _Z15spmm_csr_kernelPfPiS0_S_S_iii_param_0,
	.param .u64 .ptr .align 1 _Z15spmm_csr_kernelPfPiS0_S_S_iii_param_1,
	.param .u64 .ptr .align 1 _Z15spmm_csr_kernelPfPiS0_S_S_iii_param_2,
	.param .u64 .ptr .align 1 _Z15spmm_csr_kernelPfPiS0_S_S_iii_param_3,
	.param .u64 .ptr .align 1 _Z15spmm_csr_kernelPfPiS0_S_S_iii_param_4,
	.param .u32 _Z15spmm_csr_kernelPfPiS0_S_S_iii_param_5,
	.param .u32 _Z15spmm_csr_kernelPfPiS0_S_S_iii_param_6,
	.param .u32 _Z15spmm_csr_kernelPfPiS0_S_S_iii_param_7
)
{
	.reg .pred 	%p<14>;
	.reg .b32 	%r<68>;
	.reg .b32 	%f<68>;
	.reg .b64 	%rd<59>;

	ld.param.u64 	%rd10, [_Z15spmm_csr_kernelPfPiS0_S_S_iii_param_0];
	ld.param.u64 	%rd11, [_Z15spmm_csr_kernelPfPiS0_S_S_iii_param_1];
	ld.param.u64 	%rd8, [_Z15spmm_csr_kernelPfPiS0_S_S_iii_param_2];
	ld.param.u64 	%rd12, [_Z15spmm_csr_kernelPfPiS0_S_S_iii_param_3];
	ld.param.u64 	%rd9, [_Z15spmm_csr_kernelPfPiS0_S_S_iii_param_4];
	ld.param.u32 	%r21, [_Z15spmm_csr_kernelPfPiS0_S_S_iii_param_5];
	ld.param.u32 	%r20, [_Z15spmm_csr_kernelPfPiS0_S_S_iii_param_7];
	cvta.to.global.u64 	%rd1, %rd12;
	cvta.to.global.u64 	%rd2, %rd11;
	cvta.to.global.u64 	%rd3, %rd10;
	mov.u32 	%r22, %ctaid.x;
	mov.u32 	%r23, %ntid.x;
	mov.u32 	%r24, %tid.x;
	mad.lo.s32 	%r1, %r22, %r23, %r24;
	setp.ge.s32 	%p1, %r1, %r21;
	setp.lt.s32 	%p2, %r20, 1;
	or.pred  	%p3, %p1, %p2;
	@%p3 bra 	$L__BB0_15;
	cvta.to.global.u64 	%rd13, %rd8;
	mul.wide.s32 	%rd14, %r1, 4;
	add.s64 	%rd4, %rd13, %rd14;
	mul.lo.s32 	%r2, %r20, %r1;
	add.s64 	%rd5, %rd3, 16;
	add.s64 	%rd6, %rd2, 16;
	cvta.to.global.u64 	%rd7, %rd9;
	mov.b32 	%r62, 0;
$L__BB0_2:
	ld.global.u32 	%r65, [%rd4];
	ld.global.u32 	%r5, [%rd4+4];
	setp.ge.s32 	%p4, %r65, %r5;
	mov.f32 	%f67, 0f00000000;
	@%p4 bra 	$L__BB0_14;
	add.s32 	%r26, %r65, 1;
	max.s32 	%r27, %r5, %r26;
	sub.s32 	%r6, %r27, %r65;
	and.b32  	%r7, %r6, 7;
	sub.s32 	%r28, %r65, %r27;
	setp.gt.u32 	%p5, %r28, -8;
	mov.f32 	%f67, 0f00000000;
	@%p5 bra 	$L__BB0_6;
	and.b32  	%r29, %r6, -8;
	neg.s32 	%r63, %r29;
	mov.f32 	%f67, 0f00000000;
$L__BB0_5:
	.pragma "nounroll";
	mul.wide.s32 	%rd15, %r65, 4;
	add.s64 	%rd16, %rd5, %rd15;
	add.s64 	%rd17, %rd6, %rd15;
	ld.global.f32 	%f17, [%rd16+-16];
	ld.global.u32 	%r30, [%rd17+-16];
	mad.lo.s32 	%r31, %r30, %r20, %r62;
	mul.wide.s32 	%rd18, %r31, 4;
	add.s64 	%rd19, %rd1, %rd18;
	ld.global.f32 	%f18, [%rd19];
	fma.rn.f32 	%f19, %f17, %f18, %f67;
	ld.global.f32 	%f20, [%rd16+-12];
	ld.global.u32 	%r32, [%rd17+-12];
	mad.lo.s32 	%r33, %r32, %r20, %r62;
	mul.wide.s32 	%rd20, %r33, 4;
	add.s64 	%rd21, %rd1, %rd20;
	ld.global.f32 	%f21, [%rd21];
	fma.rn.f32 	%f22, %f20, %f21, %f19;
	ld.global.f32 	%f23, [%rd16+-8];
	ld.global.u32 	%r34, [%rd17+-8];
	mad.lo.s32 	%r35, %r34, %r20, %r62;
	mul.wide.s32 	%rd22, %r35, 4;
	add.s64 	%rd23, %rd1, %rd22;
	ld.global.f32 	%f24, [%rd23];
	fma.rn.f32 	%f25, %f23, %f24, %f22;
	ld.global.f32 	%f26, [%rd16+-4];
	ld.global.u32 	%r36, [%rd17+-4];
	mad.lo.s32 	%r37, %r36, %r20, %r62;
	mul.wide.s32 	%rd24, %r37, 4;
	add.s64 	%rd25, %rd1, %rd24;
	ld.global.f32 	%f27, [%rd25];
	fma.rn.f32 	%f28, %f26, %f27, %f25;
	ld.global.f32 	%f29, [%rd16];
	ld.global.u32 	%r38, [%rd17];
	mad.lo.s32 	%r39, %r38, %r20, %r62;
	mul.wide.s32 	%rd26, %r39, 4;
	add.s64 	%rd27, %rd1, %rd26;
	ld.global.f32 	%f30, [%rd27];
	fma.rn.f32 	%f31, %f29, %f30, %f28;
	ld.global.f32 	%f32, [%rd16+4];
	ld.global.u32 	%r40, [%rd17+4];
	mad.lo.s32 	%r41, %r40, %r20, %r62;
	mul.wide.s32 	%rd28, %r41, 4;
	add.s64 	%rd29, %rd1, %rd28;
	ld.global.f32 	%f33, [%rd29];
	fma.rn.f32 	%f34, %f32, %f33, %f31;
	ld.global.f32 	%f35, [%rd16+8];
	ld.global.u32 	%r42, [%rd17+8];
	mad.lo.s32 	%r43, %r42, %r20, %r62;
	mul.wide.s32 	%rd30, %r43, 4;
	add.s64 	%rd31, %rd1, %rd30;
	ld.global.f32 	%f36, [%rd31];
	fma.rn.f32 	%f37, %f35, %f36, %f34;
	ld.global.f32 	%f38, [%rd16+12];
	ld.global.u32 	%r44, [%rd17+12];
	mad.lo.s32 	%r45, %r44, %r20, %r62;
	mul.wide.s32 	%rd32, %r45, 4;
	add.s64 	%rd33, %rd1, %rd32;
	ld.global.f32 	%f39, [%rd33];
	fma.rn.f32 	%f67, %f38, %f39, %f37;
	add.s32 	%r65, %r65, 8;
	add.s32 	%r63, %r63, 8;
	setp.ne.s32 	%p6, %r63, 0;
	@%p6 bra 	$L__BB0_5;
$L__BB0_6:
	setp.eq.s32 	%p7, %r7, 0;
	@%p7 bra 	$L__BB0_14;
	and.b32  	%r14, %r6, 3;
	setp.lt.u32 	%p8, %r7, 4;
	@%p8 bra 	$L__BB0_9;
	mul.wide.s32 	%rd34, %r65, 4;
	add.s64 	%rd35, %rd3, %rd34;
	ld.global.f32 	%f41, [%rd35];
	add.s64 	%rd36, %rd2, %rd34;
	ld.global.u32 	%r46, [%rd36];
	mad.lo.s32 	%r47, %r46, %r20, %r62;
	mul.wide.s32 	%rd37, %r47, 4;
	add.s64 	%rd38, %rd1, %rd37;
	ld.global.f32 	%f42, [%rd38];
	fma.rn.f32 	%f43, %f41, %f42, %f67;
	ld.global.f32 	%f44, [%rd35+4];
	ld.global.u32 	%r48, [%rd36+4];
	mad.lo.s32 	%r49, %r48, %r20, %r62;
	mul.wide.s32 	%rd39, %r49, 4;
	add.s64 	%rd40, %rd1, %rd39;
	ld.global.f32 	%f45, [%rd40];
	fma.rn.f32 	%f46, %f44, %f45, %f43;
	ld.global.f32 	%f47, [%rd35+8];
	ld.global.u32 	%r50, [%rd36+8];
	mad.lo.s32 	%r51, %r50, %r20, %r62;
	mul.wide.s32 	%rd41, %r51, 4;
	add.s64 	%rd42, %rd1, %rd41;
	ld.global.f32 	%f48, [%rd42];
	fma.rn.f32 	%f49, %f47, %f48, %f46;
	ld.global.f32 	%f50, [%rd35+12];
	ld.global.u32 	%r52, [%rd36+12];
	mad.lo.s32 	%r53, %r52, %r20, %r62;
	mul.wide.s32 	%rd43, %r53, 4;
	add.s64 	%rd44, %rd1, %rd43;
	ld.global.f32 	%f51, [%rd44];
	fma.rn.f32 	%f67, %f50, %f51, %f49;
	add.s32 	%r65, %r65, 4;
$L__BB0_9:
	setp.eq.s32 	%p9, %r14, 0;
	@%p9 bra 	$L__BB0_14;
	setp.eq.s32 	%p10, %r14, 1;
	@%p10 bra 	$L__BB0_12;
	mul.wide.s32 	%rd45, %r65, 4;
	add.s64 	%rd46, %rd3, %rd45;
	ld.global.f32 	%f53, [%rd46];
	add.s64 	%rd47, %rd2, %rd45;
	ld.global.u32 	%r54, [%rd47];
	mad.lo.s32 	%r55, %r54, %r20, %r62;
	mul.wide.s32 	%rd48, %r55, 4;
	add.s64 	%rd49, %rd1, %rd48;
	ld.global.f32 	%f54, [%rd49];
	fma.rn.f32 	%f55, %f53, %f54, %f67;
	ld.global.f32 	%f56, [%rd46+4];
	ld.global.u32 	%r56, [%rd47+4];
	mad.lo.s32 	%r57, %r56, %r20, %r62;
	mul.wide.s32 	%rd50, %r57, 4;
	add.s64 	%rd51, %rd1, %rd50;
	ld.global.f32 	%f57, [%rd51];
	fma.rn.f32 	%f67, %f56, %f57, %f55;
	add.s32 	%r65, %r65, 2;
$L__BB0_12:
	and.b32  	%r58, %r6, 1;
	setp.eq.b32 	%p11, %r58, 1;
	not.pred 	%p12, %p11;
	@%p12 bra 	$L__BB0_14;
	mul.wide.s32 	%rd52, %r65, 4;
	add.s64 	%rd53, %rd3, %rd52;
	ld.global.f32 	%f58, [%rd53];
	add.s64 	%rd54, %rd2, %rd52;
	ld.global.u32 	%r59, [%rd54];
	mad.lo.s32 	%r60, %r59, %r20, %r62;
	mul.wide.s32 	%rd55, %r60, 4;
	add.s64 	%rd56, %rd1, %rd55;
	ld.global.f32 	%f59, [%rd56];
	fma.rn.f32 	%f67, %f58, %f59, %f67;
$L__BB0_14:
	add.s32 	%r61, %r62, %r2;
	mul.wide.s32 	%rd57, %r61, 4;
	add.s64 	%rd58, %rd7, %rd57;
	st.global.f32 	[%rd58], %f67;
	add.s32 	%r62, %r62, 1;
	setp.ne.s32 	%p13, %r62, %r20;
	@%p13 bra 	$L__BB0_2;
$L__BB0_15:
	ret;

}


// ===== COMPILED SASS (sm_100) =====

	.target	sm_100

	.elftype	@"ET_EXEC"


//--------------------- .note.nv.tkinfo           --------------------------
	.section	.note.nv.tkinfo,"",@"SHT_NOTE"
	.sectionflags	@"SHF_NOTE_NV_TKINFO"
	.tkinfo
        /*0018*/ 	.word	0x00000002
        /*0030*/ 	.string	""
        /*0030*/ 	.string	"ptxas"
        /*0030*/ 	.string	"Cuda compilation tools, release 13.0, V13.0.88"
        /*0030*/ 	.string	"Build cuda_13.0.r13.0/compiler.36424714_0"
        /*0030*/ 	.string	"-arch sm_100 -m 64 "



//--------------------- .note.nv.cuinfo           --------------------------
	.section	.note.nv.cuinfo,"",@"SHT_NOTE"
	.sectionflags	@"SHF_NOTE_NV_CUINFO"
        /*0018*/ 	.short	0x0002
        /*001a*/ 	.short	0x0064
        /*001c*/ 	.short	0x0082
	.zero		2


//--------------------- .nv.info                  --------------------------
	.section	.nv.info,"",@"SHT_CUDA_INFO"
	.align	4


	//----- nvinfo : EIATTR_REGCOUNT
	.align		4
        /*0000*/ 	.byte	0x04, 0x2f
        /*0002*/ 	.short	(.L_1 - .L_0)
	.align		4
.L_0:
        /*0004*/ 	.word	index@(_Z15spmm_csr_kernelPfPiS0_S_S_iii)
        /*0008*/ 	.word	0x00000020


	//----- nvinfo : EIATTR_FRAME_SIZE
	.align		4
.L_1:
        /*000c*/ 	.byte	0x04, 0x11
        /*000e*/ 	.short	(.L_3 - .L_2)
	.align		4
.L_2:
        /*0010*/ 	.word	index@(_Z15spmm_csr_kernelPfPiS0_S_S_iii)
        /*0014*/ 	.word	0x00000000


	//----- nvinfo : EIATTR_MIN_STACK_SIZE
	.align		4
.L_3:
        /*0018*/ 	.byte	0x04, 0x12
        /*001a*/ 	.short	(.L_5 - .L_4)
	.align		4
.L_4:
        /*001c*/ 	.word	index@(_Z15spmm_csr_kernelPfPiS0_S_S_iii)
        /*0020*/ 	.word	0x00000000
.L_5:


//--------------------- .nv.compat                --------------------------
	.section	.nv.compat,"",@"SHT_CUDA_COMPAT_INFO"
	.align	4
        /*0000*/ 	.byte	0x02, 0x09, 0x00, 0x00, 0x02, 0x02, 0x01, 0x00, 0x02, 0x05, 0x05, 0x00, 0x03, 0x07, 0x01, 0x01
        /*0010*/ 	.byte	0x02, 0x03, 0x00, 0x00, 0x02, 0x06, 0x01, 0x00, 0x04, 0x0b, 0x08, 0x00, 0x09, 0x00, 0x00, 0x00
        /*0020*/ 	.byte	0x00, 0x00, 0x00, 0x00


//--------------------- .nv.info._Z15spmm_csr_kernelPfPiS0_S_S_iii --------------------------
	.section	.nv.info._Z15spmm_csr_kernelPfPiS0_S_S_iii,"",@"SHT_CUDA_INFO"
	.sectionflags	@""
	.align	4


	//----- nvinfo : EIATTR_CUDA_API_VERSION
	.align		4
        /*0000*/ 	.byte	0x04, 0x37
        /*0002*/ 	.short	(.L_7 - .L_6)
.L_6:
        /*0004*/ 	.word	0x00000082


	//----- nvinfo : EIATTR_KPARAM_INFO
	.align		4
.L_7:
        /*0008*/ 	.byte	0x04, 0x17
        /*000a*/ 	.short	(.L_9 - .L_8)
.L_8:
        /*000c*/ 	.word	0x00000000
        /*0010*/ 	.short	0x0007
        /*0012*/ 	.short	0x0030
        /*0014*/ 	.byte	0x00, 0xf0, 0x11, 0x00


	//----- nvinfo : EIATTR_KPARAM_INFO
	.align		4
.L_9:
        /*0018*/ 	.byte	0x04, 0x17
        /*001a*/ 	.short	(.L_11 - .L_10)
.L_10:
        /*001c*/ 	.word	0x00000000
        /*0020*/ 	.short	0x0006
        /*0022*/ 	.short	0x002c
        /*0024*/ 	.byte	0x00, 0xf0, 0x11, 0x00


	//----- nvinfo : EIATTR_KPARAM_INFO
	.align		4
.L_11:
        /*0028*/ 	.byte	0x04, 0x17
        /*002a*/ 	.short	(.L_13 - .L_12)
.L_12:
        /*002c*/ 	.word	0x00000000
        /*0030*/ 	.short	0x0005
        /*0032*/ 	.short	0x0028
        /*0034*/ 	.byte	0x00, 0xf0, 0x11, 0x00


	//----- nvinfo : EIATTR_KPARAM_INFO
	.align		4
.L_13:
        /*0038*/ 	.byte	0x04, 0x17
        /*003a*/ 	.short	(.L_15 - .L_14)
.L_14:
        /*003c*/ 	.word	0x00000000
        /*0040*/ 	.short	0x0004
        /*0042*/ 	.short	0x0020
        /*0044*/ 	.byte	0x00, 0xf5, 0x21, 0x00


	//----- nvinfo : EIATTR_KPARAM_INFO
	.align		4
.L_15:
        /*0048*/ 	.byte	0x04, 0x17
        /*004a*/ 	.short	(.L_17 - .L_16)
.L_16:
        /*004c*/ 	.word	0x00000000
        /*0050*/ 	.short	0x0003
        /*0052*/ 	.short	0x0018
        /*0054*/ 	.byte	0x00, 0xf5, 0x21, 0x00


	//----- nvinfo : EIATTR_KPARAM_INFO
	.align		4
.L_17:
        /*0058*/ 	.byte	0x04, 0x17
        /*005a*/ 	.short	(.L_19 - .L_18)
.L_18:
        /*005c*/ 	.word	0x00000000
        /*0060*/ 	.short	0x0002
        /*0062*/ 	.short	0x0010
        /*0064*/ 	.byte	0x00, 0xf5, 0x21, 0x00


	//----- nvinfo : EIATTR_KPARAM_INFO
	.align		4
.L_19:
        /*0068*/ 	.byte	0x04, 0x17
        /*006a*/ 	.short	(.L_21 - .L_20)
.L_20:
        /*006c*/ 	.word	0x00000000
        /*0070*/ 	.short	0x0001
        /*0072*/ 	.short	0x0008
        /*0074*/ 	.byte	0x00, 0xf5, 0x21, 0x00


	//----- nvinfo : EIATTR_KPARAM_INFO
	.align		4
.L_21:
        /*0078*/ 	.byte	0x04, 0x17
        /*007a*/ 	.short	(.L_23 - .L_22)
.L_22:
        /*007c*/ 	.word	0x00000000
        /*0080*/ 	.short	0x0000
        /*0082*/ 	.short	0x0000
        /*0084*/ 	.byte	0x00, 0xf5, 0x21, 0x00


	//----- nvinfo : EIATTR_SPARSE_MMA_MASK
	.align		4
.L_23:
        /*0088*/ 	.byte	0x03, 0x50
        /*008a*/ 	.short	0x0000


	//----- nvinfo : EIATTR_MAXREG_COUNT
	.align		4
        /*008c*/ 	.byte	0x03, 0x1b
        /*008e*/ 	.short	0x00ff


	//----- nvinfo : EIATTR_MERCURY_ISA_VERSION
	.align		4
        /*0090*/ 	.byte	0x03, 0x5f
        /*0092*/ 	.short	0x0101


	//----- nvinfo : EIATTR_VRC_CTA_INIT_COUNT
	.align		4
        /*0094*/ 	.byte	0x02, 0x4a
	.zero		1
	.zero		1


	//----- nvinfo : EIATTR_EXIT_INSTR_OFFSETS
	.align		4
        /*0098*/ 	.byte	0x04, 0x1c
        /*009a*/ 	.short	(.L_25 - .L_24)


	//   ....[0]....
.L_24:
        /*009c*/ 	.word	0x00000090


	//   ....[1]....
        /*00a0*/ 	.word	0x00000b40


	//----- nvinfo : EIATTR_CRS_STACK_SIZE
	.align		4
.L_25:
        /*00a4*/ 	.byte	0x04, 0x1e
        /*00a6*/ 	.short	(.L_27 - .L_26)
.L_26:
        /*00a8*/ 	.word	0x00000000


	//----- nvinfo : EIATTR_CBANK_PARAM_SIZE
	.align		4
.L_27:
        /*00ac*/ 	.byte	0x03, 0x19
        /*00ae*/ 	.short	0x0034


	//----- nvinfo : EIATTR_PARAM_CBANK
	.align		4
        /*00b0*/ 	.byte	0x04, 0x0a
        /*00b2*/ 	.short	(.L_29 - .L_28)
	.align		4
.L_28:
        /*00b4*/ 	.word	index@(.nv.constant0._Z15spmm_csr_kernelPfPiS0_S_S_iii)
        /*00b8*/ 	.short	0x0380
        /*00ba*/ 	.short	0x0034


	//----- nvinfo : EIATTR_SW_WAR
	.align		4
.L_29:
        /*00bc*/ 	.byte	0x04, 0x36
        /*00be*/ 	.short	(.L_31 - .L_30)
.L_30:
        /*00c0*/ 	.word	0x00000008
.L_31:


//--------------------- .nv.callgraph             --------------------------
	.section	.nv.callgraph,"",@"SHT_CUDA_CALLGRAPH"
	.align	4
	.sectionentsize	8
	.align		4
        /*0000*/ 	.word	0x00000000
	.align		4
        /*0004*/ 	.word	0xffffffff
	.align		4
        /*0008*/ 	.word	0x00000000
	.align		4
        /*000c*/ 	.word	0xfffffffe
	.align		4
        /*0010*/ 	.word	0x00000000
	.align		4
        /*0014*/ 	.word	0xfffffffd
	.align		4
        /*0018*/ 	.word	0x00000000
	.align		4
        /*001c*/ 	.word	0xfffffffc


//--------------------- .text._Z15spmm_csr_kernelPfPiS0_S_S_iii --------------------------
	.section	.text._Z15spmm_csr_kernelPfPiS0_S_S_iii,"ax",@progbits
	.align	128
        .global         _Z15spmm_csr_kernelPfPiS0_S_S_iii
        .type           _Z15spmm_csr_kernelPfPiS0_S_S_iii,@function
        .size           _Z15spmm_csr_kernelPfPiS0_S_S_iii,(.L_x_9 - _Z15spmm_csr_kernelPfPiS0_S_S_iii)
        .other          _Z15spmm_csr_kernelPfPiS0_S_S_iii,@"STO_CUDA_ENTRY STV_DEFAULT"
_Z15spmm_csr_kernelPfPiS0_S_S_iii:
.text._Z15spmm_csr_kernelPfPiS0_S_S_iii:
[----:B------:R-:W-:Y:S01]  /*0000*/  LDC R1, c[0x0][0x37c] ;  /* 0x0000df00ff017b82 */ /* 0x000fe20000000800 */
[----:B------:R-:W0:Y:S07]  /*0010*/  S2R R3, SR_TID.X ;  /* 0x0000000000037919 */ /* 0x000e2e0000002100 */
[----:B------:R-:W0:Y:S01]  /*0020*/  S2UR UR4, SR_CTAID.X ;  /* 0x00000000000479c3 */ /* 0x000e220000002500 */
[----:B------:R-:W1:Y:S07]  /*0030*/  LDCU UR5, c[0x0][0x3a8] ;  /* 0x00007500ff0577ac */ /* 0x000e6e0008000800 */
[----:B------:R-:W0:Y:S08]  /*0040*/  LDC R0, c[0x0][0x360] ;  /* 0x0000d800ff007b82 */ /* 0x000e300000000800 */
[----:B------:R-:W2:Y:S01]  /*0050*/  LDC R2, c[0x0][0x3b0] ;  /* 0x0000ec00ff027b82 */ /* 0x000ea20000000800 */
[----:B0-----:R-:W-:Y:S01]  /*0060*/  IMAD R0, R0, UR4, R3 ;  /* 0x0000000400007c24 */ /* 0x001fe2000f8e0203 */
[----:B--2---:R-:W-:-:S04]  /*0070*/  ISETP.GE.AND P0, PT, R2, 0x1, PT ;  /* 0x000000010200780c */ /* 0x004fc80003f06270 */
[----:B-1----:R-:W-:-:S13]  /*0080*/  ISETP.GE.OR P0, PT, R0, UR5, !P0 ;  /* 0x0000000500007c0c */ /* 0x002fda000c706670 */
[----:B------:R-:W-:Y:S05]  /*0090*/  @P0 EXIT ;  /* 0x000000000000094d */ /* 0x000fea0003800000 */
[----:B------:R-:W0:Y:S01]  /*00a0*/  LDC.64 R2, c[0x0][0x390] ;  /* 0x0000e400ff027b82 */ /* 0x000e220000000a00 */
[----:B------:R-:W1:Y:S01]  /*00b0*/  LDCU.128 UR8, c[0x0][0x380] ;  /* 0x00007000ff0877ac */ /* 0x000e620008000c00 */
[----:B------:R-:W2:Y:S01]  /*00c0*/  LDCU.64 UR12, c[0x0][0x358] ;  /* 0x00006b00ff0c77ac */ /* 0x000ea20008000a00 */
[----:B------:R-:W-:Y:S01]  /*00d0*/  UMOV UR4, URZ ;  /* 0x000000ff00047c82 */ /* 0x000fe20008000000 */
[----:B-1----:R-:W-:Y:S02]  /*00e0*/  UIADD3 UR7, UP0, UPT, UR8, 0x10, URZ ;  /* 0x0000001008077890 */ /* 0x002fe4000ff1e0ff */
[----:B------:R-:W-:Y:S02]  /*00f0*/  UIADD3 UR5, UP1, UPT, UR10, 0x10, URZ ;  /* 0x000000100a057890 */ /* 0x000fe4000ff3e0ff */
[----:B------:R-:W-:Y:S01]  /*0100*/  UIADD3.X UR8, UPT, UPT, URZ, UR9, URZ, UP0, !UPT ;  /* 0x00000009ff087290 */ /* 0x000fe200087fe4ff */
[----:B0-----:R-:W-:Y:S01]  /*0110*/  IMAD.WIDE R2, R0, 0x4, R2 ;  /* 0x0000000400027825 */ /* 0x001fe200078e0202 */
[----:B--2---:R-:W-:-:S12]  /*0120*/  UIADD3.X UR6, UPT, UPT, URZ, UR11, URZ, UP1, !UPT ;  /* 0x0000000bff067290 */ /* 0x004fd80008ffe4ff */
.L_x_7:
[----:B------:R-:W2:Y:S04]  /*0130*/  LDG.E R19, desc[UR12][R2.64] ;  /* 0x0000000c02137981 */ /* 0x000ea8000c1e1900 */
[----:B0-----:R-:W2:Y:S01]  /*0140*/  LDG.E R4, desc[UR12][R2.64+0x4] ;  /* 0x0000040c02047981 */ /* 0x001ea2000c1e1900 */
[----:B------:R-:W-:Y:S01]  /*0150*/  BSSY.RECONVERGENT B0, `(.L_x_0) ;  /* 0x0000096000007945 */ /* 0x000fe20003800200 */
[----:B------:R-:W-:Y:S01]  /*0160*/  HFMA2 R22, -RZ, RZ, 0, 0 ;  /* 0x00000000ff167431 */ /* 0x000fe200000001ff */
[----:B--2---:R-:W-:-:S13]  /*0170*/  ISETP.GE.AND P0, PT, R19, R4, PT ;  /* 0x000000041300720c */ /* 0x004fda0003f06270 */
[----:B------:R-:W-:Y:S05]  /*0180*/  @P0 BRA `(.L_x_1) ;  /* 0x0000000800480947 */ /* 0x000fea0003800000 */
[C---:B------:R-:W-:Y:S01]  /*0190*/  VIADDMNMX R4, R19.reuse, 0x1, R4, !PT ;  /* 0x0000000113047846 */ /* 0x040fe20007800104 */
[----:B------:R-:W-:Y:S01]  /*01a0*/  BSSY.RECONVERGENT B1, `(.L_x_2) ;  /* 0x0000047000017945 */ /* 0x000fe20003800200 */
[----:B------:R-:W-:Y:S02]  /*01b0*/  MOV R22, RZ ;  /* 0x000000ff00167202 */ /* 0x000fe40000000f00 */
[CC--:B------:R-:W-:Y:S02]  /*01c0*/  IADD3 R20, PT, PT, -R19.reuse, R4.reuse, RZ ;  /* 0x0000000413147210 */ /* 0x0c0fe40007ffe1ff */
[----:B------:R-:W-:Y:S02]  /*01d0*/  IADD3 R4, PT, PT, R19, -R4, RZ ;  /* 0x8000000413047210 */ /* 0x000fe40007ffe0ff */
[----:B------:R-:W-:Y:S02]  /*01e0*/  LOP3.LUT R25, R20, 0x7, RZ, 0xc0, !PT ;  /* 0x0000000714197812 */ /* 0x000fe400078ec0ff */
[----:B------:R-:W-:-:S02]  /*01f0*/  ISETP.GT.U32.AND P1, PT, R4, -0x8, PT ;  /* 0xfffffff80400780c */ /* 0x000fc40003f24070 */
[----:B------:R-:W-:-:S11]  /*0200*/  ISETP.NE.AND P0, PT, R25, RZ, PT ;  /* 0x000000ff1900720c */ /* 0x000fd60003f05270 */
[----:B------:R-:W-:Y:S05]  /*0210*/  @P1 BRA `(.L_x_3) ;  /* 0x0000000000fc1947 */ /* 0x000fea0003800000 */
[----:B------:R-:W-:Y:S02]  /*0220*/  LOP3.LUT R18, R20, 0xfffffff8, RZ, 0xc0, !PT ;  /* 0xfffffff814127812 */ /* 0x000fe400078ec0ff */
[----:B------:R-:W-:Y:S02]  /*0230*/  MOV R22, RZ ;  /* 0x000000ff00167202 */ /* 0x000fe40000000f00 */
[----:B------:R-:W-:-:S07]  /*0240*/  IADD3 R18, PT, PT, -R18, RZ, RZ ;  /* 0x000000ff12127210 */ /* 0x000fce0007ffe1ff */
.L_x_4:
[----:B------:R-:W-:Y:S01]  /*0250*/  MOV R8, UR5 ;  /* 0x0000000500087c02 */ /* 0x000fe20008000f00 */
[----:B------:R-:W0:Y:S01]  /*0260*/  LDC R16, c[0x0][0x3b0] ;  /* 0x0000ec00ff107b82 */ /* 0x000e220000000800 */
[----:B------:R-:W-:-:S03]  /*0270*/  MOV R9, UR6 ;  /* 0x0000000600097c02 */ /* 0x000fc60008000f00 */
[----:B------:R-:W-:-:S04]  /*0280*/  IMAD.WIDE R8, R19, 0x4, R8 ;  /* 0x0000000413087825 */ /* 0x000fc800078e0208 */
[----:B------:R-:W1:Y:S01]  /*0290*/  LDC.64 R6, c[0x0][0x398] ;  /* 0x0000e600ff067b82 */ /* 0x000e620000000a00 */
[----:B------:R-:W0:Y:S01]  /*02a0*/  LDG.E R11, desc[UR12][R8.64+-0x10] ;  /* 0xfffff00c080b7981 */ /* 0x000e22000c1e1900 */
[----:B------:R-:W-:Y:S02]  /*02b0*/  MOV R4, UR7 ;  /* 0x0000000700047c02 */ /* 0x000fe40008000f00 */
[----:B------:R-:W-:Y:S01]  /*02c0*/  MOV R5, UR8 ;  /* 0x0000000800057c02 */ /* 0x000fe20008000f00 */
[----:B------:R-:W2:Y:S02]  /*02d0*/  LDG.E R23, desc[UR12][R8.64+-0xc] ;  /* 0xfffff40c08177981 */ /* 0x000ea4000c1e1900 */
[----:B------:R-:W-:Y:S02]  /*02e0*/  IMAD.WIDE R4, R19, 0x4, R4 ;  /* 0x0000000413047825 */ /* 0x000fe400078e0204 */
[----:B------:R-:W3:Y:S04]  /*02f0*/  LDG.E R12, desc[UR12][R8.64+-0x8] ;  /* 0xfffff80c080c7981 */ /* 0x000ee8000c1e1900 */
[----:B------:R-:W4:Y:S04]  /*0300*/  LDG.E R15, desc[UR12][R8.64] ;  /* 0x0000000c080f7981 */ /* 0x000f28000c1e1900 */
[----:B------:R-:W5:Y:S04]  /*0310*/  LDG.E R21, desc[UR12][R4.64+-0x10] ;  /* 0xfffff00c04157981 */ /* 0x000f68000c1e1900 */
[----:B------:R-:W5:Y:S04]  /*0320*/  LDG.E R27, desc[UR12][R8.64+0x4] ;  /* 0x0000040c081b7981 */ /* 0x000f68000c1e1900 */
[----:B------:R-:W5:Y:S04]  /*0330*/  LDG.E R13, desc[UR12][R8.64+0x8] ;  /* 0x0000080c080d7981 */ /* 0x000f68000c1e1900 */
[----:B------:R-:W5:Y:S04]  /*0340*/  LDG.E R17, desc[UR12][R8.64+0xc] ;  /* 0x00000c0c08117981 */ /* 0x000f68000c1e1900 */
[----:B------:R-:W5:Y:S01]  /*0350*/  LDG.E R24, desc[UR12][R4.64+-0x8] ;  /* 0xfffff80c04187981 */ /* 0x000f62000c1e1900 */
[----:B0-----:R-:W-:-:S04]  /*0360*/  IMAD R11, R11, R16, UR4 ;  /* 0x000000040b0b7e24 */ /* 0x001fc8000f8e0210 */
[----:B-1----:R-:W-:-:S06]  /*0370*/  IMAD.WIDE R10, R11, 0x4, R6 ;  /* 0x000000040b0a7825 */ /* 0x002fcc00078e0206 */
[----:B------:R-:W5:Y:S04]  /*0380*/  LDG.E R10, desc[UR12][R10.64] ;  /* 0x0000000c0a0a7981 */ /* 0x000f68000c1e1900 */
[----:B------:R0:W5:Y:S01]  /*0390*/  LDG.E R11, desc[UR12][R8.64+-0x4] ;  /* 0xfffffc0c080b7981 */ /* 0x000162000c1e1900 */
[----:B--2---:R-:W-:-:S04]  /*03a0*/  IMAD R23, R23, R16, UR4 ;  /* 0x0000000417177e24 */ /* 0x004fc8000f8e0210 */
[----:B------:R-:W-:-:S04]  /*03b0*/  IMAD.WIDE R28, R23, 0x4, R6 ;  /* 0x00000004171c7825 */ /* 0x000fc800078e0206 */
[-C--:B---3--:R-:W-:Y:S02]  /*03c0*/  IMAD R23, R12, R16.reuse, UR4 ;  /* 0x000000040c177e24 */ /* 0x088fe4000f8e0210 */
[-C--:B----4-:R-:W-:Y:S02]  /*03d0*/  IMAD R12, R15, R16.reuse, UR4 ;  /* 0x000000040f0c7e24 */ /* 0x090fe4000f8e0210 */
[--C-:B------:R-:W-:Y:S02]  /*03e0*/  IMAD.WIDE R14, R23, 0x4, R6.reuse ;  /* 0x00000004170e7825 */ /* 0x100fe400078e0206 */
[----:B------:R-:W2:Y:S02]  /*03f0*/  LDG.E R23, desc[UR12][R4.64+-0xc] ;  /* 0xfffff40c04177981 */ /* 0x000ea4000c1e1900 */
[----:B0-----:R-:W-:Y:S02]  /*0400*/  IMAD.WIDE R8, R12, 0x4, R6 ;  /* 0x000000040c087825 */ /* 0x001fe400078e0206 */
[----:B------:R-:W3:Y:S02]  /*0410*/  LDG.E R15, desc[UR12][R14.64] ;  /* 0x0000000c0e0f7981 */ /* 0x000ee4000c1e1900 */
[----:B-----5:R-:W-:-:S02]  /*0420*/  IMAD R12, R27, R16, UR4 ;  /* 0x000000041b0c7e24 */ /* 0x020fc4000f8e0210 */
[----:B------:R-:W4:Y:S01]  /*0430*/  LDG.E R27, desc[UR12][R4.64+-0x4] ;  /* 0xfffffc0c041b7981 */ /* 0x000f22000c1e1900 */
[----:B------:R-:W-:Y:S02]  /*0440*/  IMAD R26, R13, R16, UR4 ;  /* 0x000000040d1a7e24 */ /* 0x000fe4000f8e0210 */
[----:B------:R-:W-:Y:S01]  /*0450*/  IMAD.WIDE R12, R12, 0x4, R6 ;  /* 0x000000040c0c7825 */ /* 0x000fe200078e0206 */
[----:B------:R-:W5:Y:S04]  /*0460*/  LDG.E R8, desc[UR12][R8.64] ;  /* 0x0000000c08087981 */ /* 0x000f68000c1e1900 */
[----:B------:R-:W5:Y:S04]  /*0470*/  LDG.E R14, desc[UR12][R4.64+0x4] ;  /* 0x0000040c040e7981 */ /* 0x000f68000c1e1900 */
[----:B------:R-:W5:Y:S04]  /*0480*/  LDG.E R13, desc[UR12][R12.64] ;  /* 0x0000000c0c0d7981 */ /* 0x000f68000c1e1900 */
[----:B------:R-:W5:Y:S01]  /*0490*/  LDG.E R9, desc[UR12][R4.64+0x8] ;  /* 0x0000080c04097981 */ /* 0x000f62000c1e1900 */
[----:B------:R-:W-:-:S03]  /*04a0*/  FFMA R22, R21, R10, R22 ;  /* 0x0000000a15167223 */ /* 0x000fc60000000016 */
[----:B------:R0:W2:Y:S01]  /*04b0*/  LDG.E R21, desc[UR12][R28.64] ;  /* 0x0000000c1c157981 */ /* 0x0000a2000c1e1900 */
[----:B------:R-:W-:-:S03]  /*04c0*/  IMAD R11, R11, R16, UR4 ;  /* 0x000000040b0b7e24 */ /* 0x000fc6000f8e0210 */
[----:B------:R-:W5:Y:S01]  /*04d0*/  LDG.E R29, desc[UR12][R4.64] ;  /* 0x0000000c041d7981 */ /* 0x000f62000c1e1900 */
[----:B------:R-:W-:-:S06]  /*04e0*/  IMAD.WIDE R10, R11, 0x4, R6 ;  /* 0x000000040b0a7825 */ /* 0x000fcc00078e0206 */
[----:B------:R-:W4:Y:S01]  /*04f0*/  LDG.E R10, desc[UR12][R10.64] ;  /* 0x0000000c0a0a7981 */ /* 0x000f22000c1e1900 */
[----:B0-----:R-:W-:Y:S02]  /*0500*/  IMAD R28, R17, R16, UR4 ;  /* 0x00000004111c7e24 */ /* 0x001fe4000f8e0210 */
[----:B------:R-:W-:-:S04]  /*0510*/  IMAD.WIDE R16, R26, 0x4, R6 ;  /* 0x000000041a107825 */ /* 0x000fc800078e0206 */
[----:B------:R-:W-:Y:S02]  /*0520*/  IMAD.WIDE R6, R28, 0x4, R6 ;  /* 0x000000041c067825 */ /* 0x000fe400078e0206 */
[----:B------:R-:W5:Y:S04]  /*0530*/  LDG.E R16, desc[UR12][R16.64] ;  /* 0x0000000c10107981 */ /* 0x000f68000c1e1900 */
[----:B------:R-:W5:Y:S04]  /*0540*/  LDG.E R11, desc[UR12][R4.64+0xc] ;  /* 0x00000c0c040b7981 */ /* 0x000f68000c1e1900 */
[----:B------:R-:W5:Y:S01]  /*0550*/  LDG.E R6, desc[UR12][R6.64] ;  /* 0x0000000c06067981 */ /* 0x000f62000c1e1900 */
[----:B------:R-:W-:-:S04]  /*0560*/  IADD3 R18, PT, PT, R18, 0x8, RZ ;  /* 0x0000000812127810 */ /* 0x000fc80007ffe0ff */
[----:B------:R-:W-:Y:S02]  /*0570*/  ISETP.NE.AND P1, PT, R18, RZ, PT ;  /* 0x000000ff1200720c */ /* 0x000fe40003f25270 */
[----:B------:R-:W-:Y:S01]  /*0580*/  IADD3 R19, PT, PT, R19, 0x8, RZ ;  /* 0x0000000813137810 */ /* 0x000fe20007ffe0ff */
[----:B--2---:R-:W-:-:S04]  /*0590*/  FFMA R21, R23, R21, R22 ;  /* 0x0000001517157223 */ /* 0x004fc80000000016 */
[----:B---3--:R-:W-:-:S04]  /*05a0*/  FFMA R24, R24, R15, R21 ;  /* 0x0000000f18187223 */ /* 0x008fc80000000015 */
[----:B----4-:R-:W-:-:S04]  /*05b0*/  FFMA R10, R27, R10, R24 ;  /* 0x0000000a1b0a7223 */ /* 0x010fc80000000018 */
[----:B-----5:R-:W-:-:S04]  /*05c0*/  FFMA R29, R29, R8, R10 ;  /* 0x000000081d1d7223 */ /* 0x020fc8000000000a */
[----:B------:R-:W-:-:S04]  /*05d0*/  FFMA R14, R14, R13, R29 ;  /* 0x0000000d0e0e7223 */ /* 0x000fc8000000001d */
[----:B------:R-:W-:-:S04]  /*05e0*/  FFMA R14, R9, R16, R14 ;  /* 0x00000010090e7223 */ /* 0x000fc8000000000e */
[----:B------:R-:W-:Y:S01]  /*05f0*/  FFMA R22, R11, R6, R14 ;  /* 0x000000060b167223 */ /* 0x000fe2000000000e */
[----:B------:R-:W-:Y:S06]  /*0600*/  @P1 BRA `(.L_x_4) ;  /* 0xfffffffc00101947 */ /* 0x000fec000383ffff */
.L_x_3:
[----:B------:R-:W-:Y:S05]  /*0610*/  BSYNC.RECONVERGENT B1 ;  /* 0x0000000000017941 */ /* 0x000fea0003800200 */
.L_x_2:
[----:B------:R-:W-:Y:S05]  /*0620*/  @!P0 BRA `(.L_x_1) ;  /* 0x0000000400208947 */ /* 0x000fea0003800000 */
[----:B------:R-:W-:Y:S01]  /*0630*/  ISETP.GE.U32.AND P0, PT, R25, 0x4, PT ;  /* 0x000000041900780c */ /* 0x000fe20003f06070 */
[----:B------:R-:W-:Y:S01]  /*0640*/  BSSY.RECONVERGENT B1, `(.L_x_5) ;  /* 0x0000023000017945 */ /* 0x000fe20003800200 */
[----:B------:R-:W-:-:S04]  /*0650*/  LOP3.LUT R14, R20, 0x3, RZ, 0xc0, !PT ;  /* 0x00000003140e7812 */ /* 0x000fc800078ec0ff */
[----:B------:R-:W-:-:S07]  /*0660*/  ISETP.NE.AND P1, PT, R14, RZ, PT ;  /* 0x000000ff0e00720c */ /* 0x000fce0003f25270 */
[----:B------:R-:W-:Y:S06]  /*0670*/  @!P0 BRA `(.L_x_6) ;  /* 0x00000000007c8947 */ /* 0x000fec0003800000 */
[----:B------:R-:W0:Y:S08]  /*0680*/  LDC.64 R8, c[0x0][0x388] ;  /* 0x0000e200ff087b82 */ /* 0x000e300000000a00 */
[----:B------:R-:W1:Y:S08]  /*0690*/  LDC R21, c[0x0][0x3b0] ;  /* 0x0000ec00ff157b82 */ /* 0x000e700000000800 */
[----:B------:R-:W2:Y:S01]  /*06a0*/  LDC.64 R4, c[0x0][0x398] ;  /* 0x0000e600ff047b82 */ /* 0x000ea20000000a00 */
[----:B0-----:R-:W-:-:S07]  /*06b0*/  IMAD.WIDE R8, R19, 0x4, R8 ;  /* 0x0000000413087825 */ /* 0x001fce00078e0208 */
[----:B------:R-:W0:Y:S01]  /*06c0*/  LDC.64 R6, c[0x0][0x380] ;  /* 0x0000e000ff067b82 */ /* 0x000e220000000a00 */
[----:B------:R-:W1:Y:S04]  /*06d0*/  LDG.E R10, desc[UR12][R8.64] ;  /* 0x0000000c080a7981 */ /* 0x000e68000c1e1900 */
[----:B------:R-:W3:Y:S04]  /*06e0*/  LDG.E R12, desc[UR12][R8.64+0x4] ;  /* 0x0000040c080c7981 */ /* 0x000ee8000c1e1900 */
[----:B------:R-:W4:Y:S04]  /*06f0*/  LDG.E R15, desc[UR12][R8.64+0x8] ;  /* 0x0000080c080f7981 */ /* 0x000f28000c1e1900 */
[----:B------:R-:W5:Y:S01]  /*0700*/  LDG.E R16, desc[UR12][R8.64+0xc] ;  /* 0x00000c0c08107981 */ /* 0x000f62000c1e1900 */
[----:B0-----:R-:W-:-:S05]  /*0710*/  IMAD.WIDE R6, R19, 0x4, R6 ;  /* 0x0000000413067825 */ /* 0x001fca00078e0206 */
[----:B------:R-:W5:Y:S01]  /*0720*/  LDG.E R23, desc[UR12][R6.64+0xc] ;  /* 0x00000c0c06177981 */ /* 0x000f62000c1e1900 */
[-C--:B-1----:R-:W-:Y:S02]  /*0730*/  IMAD R11, R10, R21.reuse, UR4 ;  /* 0x000000040a0b7e24 */ /* 0x082fe4000f8e0215 */
[----:B---3--:R-:W-:Y:S02]  /*0740*/  IMAD R13, R12, R21, UR4 ;  /* 0x000000040c0d7e24 */ /* 0x008fe4000f8e0215 */
[----:B--2---:R-:W-:-:S04]  /*0750*/  IMAD.WIDE R10, R11, 0x4, R4 ;  /* 0x000000040b0a7825 */ /* 0x004fc800078e0204 */
[-C--:B----4-:R-:W-:Y:S02]  /*0760*/  IMAD R17, R15, R21.reuse, UR4 ;  /* 0x000000040f117e24 */ /* 0x090fe4000f8e0215 */
[--C-:B------:R-:W-:Y:S01]  /*0770*/  IMAD.WIDE R12, R13, 0x4, R4.reuse ;  /* 0x000000040d0c7825 */ /* 0x100fe200078e0204 */
[----:B------:R-:W2:Y:S04]  /*0780*/  LDG.E R10, desc[UR12][R10.64] ;  /* 0x0000000c0a0a7981 */ /* 0x000ea8000c1e1900 */
[----:B------:R-:W2:Y:S01]  /*0790*/  LDG.E R15, desc[UR12][R6.64] ;  /* 0x0000000c060f7981 */ /* 0x000ea2000c1e1900 */
[----:B-----5:R-:W-:Y:S02]  /*07a0*/  IMAD R21, R16, R21, UR4 ;  /* 0x0000000410157e24 */ /* 0x020fe4000f8e0215 */
[--C-:B------:R-:W-:Y:S01]  /*07b0*/  IMAD.WIDE R8, R17, 0x4, R4.reuse ;  /* 0x0000000411087825 */ /* 0x100fe200078e0204 */
[----:B------:R-:W3:Y:S04]  /*07c0*/  LDG.E R12, desc[UR12][R12.64] ;  /* 0x0000000c0c0c7981 */ /* 0x000ee8000c1e1900 */
[----:B------:R-:W3:Y:S01]  /*07d0*/  LDG.E R17, desc[UR12][R6.64+0x4] ;  /* 0x0000040c06117981 */ /* 0x000ee2000c1e1900 */
[----:B------:R-:W-:-:S03]  /*07e0*/  IMAD.WIDE R4, R21, 0x4, R4 ;  /* 0x0000000415047825 */ /* 0x000fc600078e0204 */
[----:B------:R-:W4:Y:S04]  /*07f0*/  LDG.E R8, desc[UR12][R8.64] ;  /* 0x0000000c08087981 */ /* 0x000f28000c1e1900 */
[----:B------:R-:W4:Y:S04]  /*0800*/  LDG.E R21, desc[UR12][R6.64+0x8] ;  /* 0x0000080c06157981 */ /* 0x000f28000c1e1900 */
[----:B------:R-:W5:Y:S01]  /*0810*/  LDG.E R4, desc[UR12][R4.64] ;  /* 0x0000000c04047981 */ /* 0x000f62000c1e1900 */
[----:B------:R-:W-:Y:S01]  /*0820*/  IADD3 R19, PT, PT, R19, 0x4, RZ ;  /* 0x0000000413137810 */ /* 0x000fe20007ffe0ff */
[----:B--2---:R-:W-:-:S04]  /*0830*/  FFMA R10, R15, R10, R22 ;  /* 0x0000000a0f0a7223 */ /* 0x004fc80000000016 */
[----:B---3--:R-:W-:-:S04]  /*0840*/  FFMA R10, R17, R12, R10 ;  /* 0x0000000c110a7223 */ /* 0x008fc8000000000a */
[----:B----4-:R-:W-:-:S04]  /*0850*/  FFMA R10, R21, R8, R10 ;  /* 0x00000008150a7223 */ /* 0x010fc8000000000a */
[----:B-----5:R-:W-:-:S07]  /*0860*/  FFMA R22, R23, R4, R10 ;  /* 0x0000000417167223 */ /* 0x020fce000000000a */
.L_x_6:
[----:B------:R-:W-:Y:S05]  /*0870*/  BSYNC.RECONVERGENT B1 ;  /* 0x0000000000017941 */ /* 0x000fea0003800200 */
.L_x_5:
[----:B------:R-:W-:Y:S05]  /*0880*/  @!P1 BRA `(.L_x_1) ;  /* 0x0000000000889947 */ /* 0x000fea0003800000 */
[----:B------:R-:W0:Y:S01]  /*0890*/  LDC.64 R6, c[0x0][0x388] ;  /* 0x0000e200ff067b82 */ /* 0x000e220000000a00 */
[----:B------:R-:W-:Y:S02]  /*08a0*/  ISETP.NE.AND P0, PT, R14, 0x1, PT ;  /* 0x000000010e00780c */ /* 0x000fe40003f05270 */
[----:B------:R-:W-:-:S04]  /*08b0*/  LOP3.LUT R20, R20, 0x1, RZ, 0xc0, !PT ;  /* 0x0000000114147812 */ /* 0x000fc800078ec0ff */
[----:B------:R-:W-:Y:S01]  /*08c0*/  ISETP.NE.U32.AND P1, PT, R20, 0x1, PT ;  /* 0x000000011400780c */ /* 0x000fe20003f25070 */
[----:B------:R-:W1:Y:S08]  /*08d0*/  LDC.64 R4, c[0x0][0x380] ;  /* 0x0000e000ff047b82 */ /* 0x000e700000000a00 */
[----:B------:R-:W2:Y:S01]  /*08e0*/  LDC.64 R12, c[0x0][0x388] ;  /* 0x0000e200ff0c7b82 */ /* 0x000ea20000000a00 */
[----:B0-----:R-:W-:-:S07]  /*08f0*/  @P0 IMAD.WIDE R14, R19, 0x4, R6 ;  /* 0x00000004130e0825 */ /* 0x001fce00078e0206 */
[----:B------:R-:W0:Y:S01]  /*0900*/  @P0 LDC R17, c[0x0][0x3b0] ;  /* 0x0000ec00ff110b82 */ /* 0x000e220000000800 */
[----:B------:R-:W0:Y:S01]  /*0910*/  @P0 LDG.E R16, desc[UR12][R14.64] ;  /* 0x0000000c0e100981 */ /* 0x000e22000c1e1900 */
[C---:B-1----:R-:W-:Y:S01]  /*0920*/  @P0 IMAD.WIDE R4, R19.reuse, 0x4, R4 ;  /* 0x0000000413040825 */ /* 0x042fe200078e0204 */
[----:B------:R-:W-:Y:S02]  /*0930*/  @P0 IADD3 R19, PT, PT, R19, 0x2, RZ ;  /* 0x0000000213130810 */ /* 0x000fe40007ffe0ff */
[----:B------:R-:W3:Y:S03]  /*0940*/  @P0 LDG.E R18, desc[UR12][R14.64+0x4] ;  /* 0x0000040c0e120981 */ /* 0x000ee6000c1e1900 */
[----:B------:R-:W1:Y:S01]  /*0950*/  @P0 LDC.64 R10, c[0x0][0x398] ;  /* 0x0000e600ff0a0b82 */ /* 0x000e620000000a00 */
[----:B--2---:R-:W-:-:S07]  /*0960*/  @!P1 IMAD.WIDE R12, R19, 0x4, R12 ;  /* 0x00000004130c9825 */ /* 0x004fce00078e020c */
[----:B------:R-:W2:Y:S01]  /*0970*/  @!P1 LDC R25, c[0x0][0x3b0] ;  /* 0x0000ec00ff199b82 */ /* 0x000ea20000000800 */
[----:B------:R-:W4:Y:S04]  /*0980*/  @P0 LDG.E R15, desc[UR12][R4.64] ;  /* 0x0000000c040f0981 */ /* 0x000f28000c1e1900 */
[----:B------:R-:W2:Y:S03]  /*0990*/  @!P1 LDG.E R12, desc[UR12][R12.64] ;  /* 0x0000000c0c0c9981 */ /* 0x000ea6000c1e1900 */
[----:B------:R-:W5:Y:S08]  /*09a0*/  LDC.64 R8, c[0x0][0x380] ;  /* 0x0000e000ff087b82 */ /* 0x000f700000000a00 */
[----:B------:R-:W2:Y:S01]  /*09b0*/  @!P1 LDC.64 R6, c[0x0][0x398] ;  /* 0x0000e600ff069b82 */ /* 0x000ea20000000a00 */
[----:B-----5:R-:W-:-:S06]  /*09c0*/  @!P1 IMAD.WIDE R8, R19, 0x4, R8 ;  /* 0x0000000413089825 */ /* 0x020fcc00078e0208 */
[----:B------:R-:W5:Y:S01]  /*09d0*/  @!P1 LDG.E R9, desc[UR12][R8.64] ;  /* 0x0000000c08099981 */ /* 0x000f62000c1e1900 */
[-C--:B0-----:R-:W-:Y:S02]  /*09e0*/  @P0 IMAD R21, R16, R17.reuse, UR4 ;  /* 0x0000000410150e24 */ /* 0x081fe4000f8e0211 */
[----:B---3--:R-:W-:Y:S02]  /*09f0*/  @P0 IMAD R23, R18, R17, UR4 ;  /* 0x0000000412170e24 */ /* 0x008fe4000f8e0211 */
[----:B-1----:R-:W-:-:S04]  /*0a00*/  @P0 IMAD.WIDE R16, R21, 0x4, R10 ;  /* 0x0000000415100825 */ /* 0x002fc800078e020a */
[----:B------:R-:W-:Y:S02]  /*0a10*/  @P0 IMAD.WIDE R10, R23, 0x4, R10 ;  /* 0x00000004170a0825 */ /* 0x000fe400078e020a */
[----:B------:R-:W4:Y:S04]  /*0a20*/  @P0 LDG.E R16, desc[UR12][R16.64] ;  /* 0x0000000c10100981 */ /* 0x000f28000c1e1900 */
[----:B------:R-:W3:Y:S01]  /*0a30*/  @P0 LDG.E R10, desc[UR12][R10.64] ;  /* 0x0000000c0a0a0981 */ /* 0x000ee2000c1e1900 */
[----:B--2---:R-:W-:-:S03]  /*0a40*/  @!P1 IMAD R13, R12, R25, UR4 ;  /* 0x000000040c0d9e24 */ /* 0x004fc6000f8e0219 */
[----:B------:R-:W3:Y:S01]  /*0a50*/  @P0 LDG.E R12, desc[UR12][R4.64+0x4] ;  /* 0x0000040c040c0981 */ /* 0x000ee2000c1e1900 */
[----:B------:R-:W-:-:S06]  /*0a60*/  @!P1 IMAD.WIDE R6, R13, 0x4, R6 ;  /* 0x000000040d069825 */ /* 0x000fcc00078e0206 */
[----:B------:R-:W5:Y:S01]  /*0a70*/  @!P1 LDG.E R6, desc[UR12][R6.64] ;  /* 0x0000000c06069981 */ /* 0x000f62000c1e1900 */
[----:B----4-:R-:W-:-:S04]  /*0a80*/  @P0 FFMA R15, R15, R16, R22 ;  /* 0x000000100f0f0223 */ /* 0x010fc80000000016 */
[----:B---3--:R-:W-:-:S04]  /*0a90*/  @P0 FFMA R22, R12, R10, R15 ;  /* 0x0000000a0c160223 */ /* 0x008fc8000000000f */
[----:B-----5:R-:W-:-:S07]  /*0aa0*/  @!P1 FFMA R22, R9, R6, R22 ;  /* 0x0000000609169223 */ /* 0x020fce0000000016 */
.L_x_1:
[----:B------:R-:W-:Y:S05]  /*0ab0*/  BSYNC.RECONVERGENT B0 ;  /* 0x0000000000007941 */ /* 0x000fea0003800200 */
.L_x_0:
[----:B------:R-:W0:Y:S08]  /*0ac0*/  LDC R9, c[0x0][0x3b0] ;  /* 0x0000ec00ff097b82 */ /* 0x000e300000000800 */
[----:B------:R-:W1:Y:S01]  /*0ad0*/  LDC.64 R4, c[0x0][0x3a0] ;  /* 0x0000e800ff047b82 */ /* 0x000e620000000a00 */
[----:B0-----:R-:W-:Y:S01]  /*0ae0*/  IMAD R7, R0, R9, UR4 ;  /* 0x0000000400077e24 */ /* 0x001fe2000f8e0209 */
[----:B------:R-:W-:-:S06]  /*0af0*/  UIADD3 UR4, UPT, UPT, UR4, 0x1, URZ ;  /* 0x0000000104047890 */ /* 0x000fcc000fffe0ff */
[----:B------:R-:W-:Y:S01]  /*0b00*/  ISETP.NE.AND P0, PT, R9, UR4, PT ;  /* 0x0000000409007c0c */ /* 0x000fe2000bf05270 */
[----:B-1----:R-:W-:-:S05]  /*0b10*/  IMAD.WIDE R4, R7, 0x4, R4 ;  /* 0x0000000407047825 */ /* 0x002fca00078e0204 */
[----:B------:R0:W-:Y:S07]  /*0b20*/  STG.E desc[UR12][R4.64], R22 ;  /* 0x0000001604007986 */ /* 0x0001ee000c10190c */
[----:B------:R-:W-:Y:S05]  /*0b30*/  @P0 BRA `(.L_x_7) ;  /* 0xfffffff4007c0947 */ /* 0x000fea000383ffff */
[----:B------:R-:W-:Y:S05]  /*0b40*/  EXIT ;  /* 0x000000000000794d */ /* 0x000fea0003800000 */
.L_x_8:
[----:B------:R-:W-:-:S00]  /*0b50*/  BRA `(.L_x_8) ;  /* 0xfffffffc00fc7947 */ /* 0x000fc0000383ffff */
[----:B------:R-:W-:-:S00]  /*0b60*/  NOP ;  /* 0x0000000000007918 */ /* 0x000fc00000000000 */
        /* <DEDUP_REMOVED lines=9> */
.L_x_9:


//--------------------- .nv.shared.reserved.0     --------------------------
	.section	.nv.shared.reserved.0,"aw",@nobits
	.weak		__nv_reservedSMEM_offset_0_alias
	.size		__nv_reservedSMEM_offset_0_alias, 0, 64
	.other		__nv_reservedSMEM_offset_0_alias,@"STO_CUDA_RESERVED_SHARED STV_DEFAULT"
__nv_reservedSMEM_offset_0_alias:
	.zero		0
	.zero		64


//--------------------- .nv.constant0._Z15spmm_csr_kernelPfPiS0_S_S_iii --------------------------
	.section	.nv.constant0._Z15spmm_csr_kernelPfPiS0_S_S_iii,"a",@progbits
	.sectionflags	@""
	.align	4
.nv.constant0._Z15spmm_csr_kernelPfPiS0_S_S_iii:
	.zero		948


//--------------------- SYMBOLS --------------------------

	.type		.nv.reservedSmem.offset0,@object
	.size		.nv.reservedSmem.offset0,0x4
